//
// Generated by NVIDIA NVVM Compiler
//
// Compiler Build ID: CL-36424714
// Cuda compilation tools, release 13.0, V13.0.88
// Based on NVVM 20.0.0
//

.version 9.0
.target sm_100
.address_size 64

	// .globl	_Z6matAddPiS_S_S_

.visible .entry _Z6matAddPiS_S_S_(
	.param .u64 .ptr .align 1 _Z6matAddPiS_S_S__param_0,
	.param .u64 .ptr .align 1 _Z6matAddPiS_S_S__param_1,
	.param .u64 .ptr .align 1 _Z6matAddPiS_S_S__param_2,
	.param .u64 .ptr .align 1 _Z6matAddPiS_S_S__param_3
)
{
	.reg .pred 	%p<3>;
	.reg .b32 	%r<14>;
	.reg .b64 	%rd<13>;

	ld.param.u64 	%rd5, [_Z6matAddPiS_S_S__param_0];
	ld.param.u64 	%rd6, [_Z6matAddPiS_S_S__param_1];
	ld.param.u64 	%rd7, [_Z6matAddPiS_S_S__param_2];
	ld.param.u64 	%rd8, [_Z6matAddPiS_S_S__param_3];
	cvta.to.global.u64 	%rd1, %rd8;
	ld.global.u32 	%r12, [%rd1];
	setp.lt.s32 	%p1, %r12, 1;
	@%p1 bra 	$L__BB0_3;
	mov.u32 	%r2, %ctaid.x;
	cvta.to.global.u64 	%rd2, %rd5;
	cvta.to.global.u64 	%rd3, %rd6;
	cvta.to.global.u64 	%rd4, %rd7;
	mov.b32 	%r13, 0;
$L__BB0_2:
	mad.lo.s32 	%r8, %r12, %r2, %r13;
	mul.wide.s32 	%rd9, %r8, 4;
	add.s64 	%rd10, %rd2, %rd9;
	ld.global.u32 	%r9, [%rd10];
	add.s64 	%rd11, %rd3, %rd9;
	ld.global.u32 	%r10, [%rd11];
	add.s32 	%r11, %r10, %r9;
	add.s64 	%rd12, %rd4, %rd9;
	st.global.u32 	[%rd12], %r11;
	add.s32 	%r13, %r13, 1;
	ld.global.u32 	%r12, [%rd1];
	setp.lt.s32 	%p2, %r13, %r12;
	@%p2 bra 	$L__BB0_2;
$L__BB0_3:
	ret;

}


// ===== COMPILED SASS (sm_100) =====

	.target	sm_100

	.elftype	@"ET_EXEC"


//--------------------- .note.nv.tkinfo           --------------------------
	.section	.note.nv.tkinfo,"",@"SHT_NOTE"
	.sectionflags	@"SHF_NOTE_NV_TKINFO"
	.tkinfo
        /*0018*/ 	.word	0x00000002
        /*0030*/ 	.string	""
        /*0030*/ 	.string	"ptxas"
        /*0030*/ 	.string	"Cuda compilation tools, release 13.0, V13.0.88"
        /*0030*/ 	.string	"Build cuda_13.0.r13.0/compiler.36424714_0"
        /*0030*/ 	.string	"-arch sm_100 -m 64 "



//--------------------- .note.nv.cuinfo           --------------------------
	.section	.note.nv.cuinfo,"",@"SHT_NOTE"
	.sectionflags	@"SHF_NOTE_NV_CUINFO"
        /*0018*/ 	.short	0x0002
        /*001a*/ 	.short	0x0064
        /*001c*/ 	.short	0x0082
	.zero		2


//--------------------- .nv.info                  --------------------------
	.section	.nv.info,"",@"SHT_CUDA_INFO"
	.align	4


	//----- nvinfo : EIATTR_REGCOUNT
	.align		4
        /*0000*/ 	.byte	0x04, 0x2f
        /*0002*/ 	.short	(.L_1 - .L_0)
	.align		4
.L_0:
        /*0004*/ 	.word	index@(_Z6matAddPiS_S_S_)
        /*0008*/ 	.word	0x00000016


	//----- nvinfo : EIATTR_FRAME_SIZE
	.align		4
.L_1:
        /*000c*/ 	.byte	0x04, 0x11
        /*000e*/ 	.short	(.L_3 - .L_2)
	.align		4
.L_2:
        /*0010*/ 	.word	index@(_Z6matAddPiS_S_S_)
        /*0014*/ 	.word	0x00000000


	//----- nvinfo : EIATTR_MIN_STACK_SIZE
	.align		4
.L_3:
        /*0018*/ 	.byte	0x04, 0x12
        /*001a*/ 	.short	(.L_5 - .L_4)
	.align		4
.L_4:
        /*001c*/ 	.word	index@(_Z6matAddPiS_S_S_)
        /*0020*/ 	.word	0x00000000
.L_5:


//--------------------- .nv.compat                --------------------------
	.section	.nv.compat,"",@"SHT_CUDA_COMPAT_INFO"
	.align	4
        /*0000*/ 	.byte	0x02, 0x09, 0x00, 0x00, 0x02, 0x02, 0x01, 0x00, 0x02, 0x05, 0x05, 0x00, 0x03, 0x07, 0x01, 0x01
        /*0010*/ 	.byte	0x02, 0x03, 0x00, 0x00, 0x02, 0x06, 0x01, 0x00, 0x04, 0x0b, 0x08, 0x00, 0x09, 0x00, 0x00, 0x00
        /*0020*/ 	.byte	0x00, 0x00, 0x00, 0x00


//--------------------- .nv.info._Z6matAddPiS_S_S_ --------------------------
	.section	.nv.info._Z6matAddPiS_S_S_,"",@"SHT_CUDA_INFO"
	.sectionflags	@""
	.align	4


	//----- nvinfo : EIATTR_CUDA_API_VERSION
	.align		4
        /*0000*/ 	.byte	0x04, 0x37
        /*0002*/ 	.short	(.L_7 - .L_6)
.L_6:
        /*0004*/ 	.word	0x00000082


	//----- nvinfo : EIATTR_KPARAM_INFO
	.align		4
.L_7:
        /*0008*/ 	.byte	0x04, 0x17
        /*000a*/ 	.short	(.L_9 - .L_8)
.L_8:
        /*000c*/ 	.word	0x00000000
        /*0010*/ 	.short	0x0003
        /*0012*/ 	.short	0x0018
        /*0014*/ 	.byte	0x00, 0xf5, 0x21, 0x00


	//----- nvinfo : EIATTR_KPARAM_INFO
	.align		4
.L_9:
        /*0018*/ 	.byte	0x04, 0x17
        /*001a*/ 	.short	(.L_11 - .L_10)
.L_10:
        /*001c*/ 	.word	0x00000000
        /*0020*/ 	.short	0x0002
        /*0022*/ 	.short	0x0010
        /*0024*/ 	.byte	0x00, 0xf5, 0x21, 0x00


	//----- nvinfo : EIATTR_KPARAM_INFO
	.align		4
.L_11:
        /*0028*/ 	.byte	0x04, 0x17
        /*002a*/ 	.short	(.L_13 - .L_12)
.L_12:
        /*002c*/ 	.word	0x00000000
        /*0030*/ 	.short	0x0001
        /*0032*/ 	.short	0x0008
        /*0034*/ 	.byte	0x00, 0xf5, 0x21, 0x00


	//----- nvinfo : EIATTR_KPARAM_INFO
	.align		4
.L_13:
        /*0038*/ 	.byte	0x04, 0x17
        /*003a*/ 	.short	(.L_15 - .L_14)
.L_14:
        /*003c*/ 	.word	0x00000000
        /*0040*/ 	.short	0x0000
        /*0042*/ 	.short	0x0000
        /*0044*/ 	.byte	0x00, 0xf5, 0x21, 0x00


	//----- nvinfo : EIATTR_SPARSE_MMA_MASK
	.align		4
.L_15:
        /*0048*/ 	.byte	0x03, 0x50
        /*004a*/ 	.short	0x0000


	//----- nvinfo : EIATTR_MAXREG_COUNT
	.align		4
        /*004c*/ 	.byte	0x03, 0x1b
        /*004e*/ 	.short	0x00ff


	//----- nvinfo : EIATTR_MERCURY_ISA_VERSION
	.align		4
        /*0050*/ 	.byte	0x03, 0x5f
        /*0052*/ 	.short	0x0101


	//----- nvinfo : EIATTR_VRC_CTA_INIT_COUNT
	.align		4
        /*0054*/ 	.byte	0x02, 0x4a
	.zero		1
	.zero		1


	//----- nvinfo : EIATTR_EXIT_INSTR_OFFSETS
	.align		4
        /*0058*/ 	.byte	0x04, 0x1c
        /*005a*/ 	.short	(.L_17 - .L_16)


	//   ....[0]....
.L_16:
        /*005c*/ 	.word	0x00000050


	//   ....[1]....
        /*0060*/ 	.word	0x00000170


	//----- nvinfo : EIATTR_CBANK_PARAM_SIZE
	.align		4
.L_17:
        /*0064*/ 	.byte	0x03, 0x19
        /*0066*/ 	.short	0x0020


	//----- nvinfo : EIATTR_PARAM_CBANK
	.align		4
        /*0068*/ 	.byte	0x04, 0x0a
        /*006a*/ 	.short	(.L_19 - .L_18)
	.align		4
.L_18:
        /*006c*/ 	.word	index@(.nv.constant0._Z6matAddPiS_S_S_)
        /*0070*/ 	.short	0x0380
        /*0072*/ 	.short	0x0020


	//----- nvinfo : EIATTR_SW_WAR
	.align		4
.L_19:
        /*0074*/ 	.byte	0x04, 0x36
        /*0076*/ 	.short	(.L_21 - .L_20)
.L_20:
        /*0078*/ 	.word	0x00000008
.L_21:


//--------------------- .nv.callgraph             --------------------------
	.section	.nv.callgraph,"",@"SHT_CUDA_CALLGRAPH"
	.align	4
	.sectionentsize	8
	.align		4
        /*0000*/ 	.word	0x00000000
	.align		4
        /*0004*/ 	.word	0xffffffff
	.align		4
        /*0008*/ 	.word	0x00000000
	.align		4
        /*000c*/ 	.word	0xfffffffe
	.align		4
        /*0010*/ 	.word	0x00000000
	.align		4
        /*0014*/ 	.word	0xfffffffd
	.align		4
        /*0018*/ 	.word	0x00000000
	.align		4
        /*001c*/ 	.word	0xfffffffc


//--------------------- .text._Z6matAddPiS_S_S_   --------------------------
	.section	.text._Z6matAddPiS_S_S_,"ax",@progbits
	.align	128
        .global         _Z6matAddPiS_S_S_
        .type           _Z6matAddPiS_S_S_,@function
        .size           _Z6matAddPiS_S_S_,(.L_x_2 - _Z6matAddPiS_S_S_)
        .other          _Z6matAddPiS_S_S_,@"STO_CUDA_ENTRY STV_DEFAULT"
_Z6matAddPiS_S_S_:
.text._Z6matAddPiS_S_S_:
[----:B------:R-:W-:Y:S08]  /*0000*/  LDC R1, c[0x0][0x37c] ;  /* 0x0000df00ff017b82 */ /* 0x000ff00000000800 */
[----:B------:R-:W0:Y:S01]  /*0010*/  LDC.64 R2, c[0x0][0x398] ;  /* 0x0000e600ff027b82 */ /* 0x000e220000000a00 */
[----:B------:R-:W0:Y:S02]  /*0020*/  LDCU.64 UR4, c[0x0][0x358] ;  /* 0x00006b00ff0477ac */ /* 0x000e240008000a00 */
[----:B0-----:R-:W2:Y:S02]  /*0030*/  LDG.E R0, desc[UR4][R2.64] ;  /* 0x0000000402007981 */ /* 0x001ea4000c1e1900 */
[----:B--2---:R-:W-:-:S13]  /*0040*/  ISETP.GE.AND P0, PT, R0, 0x1, PT ;  /* 0x000000010000780c */ /* 0x004fda0003f06270 */
[----:B------:R-:W-:Y:S05]  /*0050*/  @!P0 EXIT ;  /* 0x000000000000894d */ /* 0x000fea0003800000 */
[----:B------:R-:W0:Y:S01]  /*0060*/  S2UR UR6, SR_CTAID.X ;  /* 0x00000000000679c3 */ /* 0x000e220000002500 */
[----:B------:R-:W-:-:S07]  /*0070*/  HFMA2 R17, -RZ, RZ, 0, 0 ;  /* 0x00000000ff117431 */ /* 0x000fce00000001ff */
[----:B------:R-:W1:Y:S08]  /*0080*/  LDC.64 R14, c[0x0][0x390] ;  /* 0x0000e400ff0e7b82 */ /* 0x000e700000000a00 */
[----:B------:R-:W2:Y:S08]  /*0090*/  LDC.64 R10, c[0x0][0x380] ;  /* 0x0000e000ff0a7b82 */ /* 0x000eb00000000a00 */
[----:B0-----:R-:W3:Y:S02]  /*00a0*/  LDC.64 R12, c[0x0][0x388] ;  /* 0x0000e200ff0c7b82 */ /* 0x001ee40000000a00 */
.L_x_0:
[----:B------:R-:W-:-:S04]  /*00b0*/  IMAD R9, R0, UR6, R17 ;  /* 0x0000000600097c24 */ /* 0x000fc8000f8e0211 */
[----:B--2---:R-:W-:-:S04]  /*00c0*/  IMAD.WIDE R4, R9, 0x4, R10 ;  /* 0x0000000409047825 */ /* 0x004fc800078e020a */
[C---:B---3--:R-:W-:Y:S02]  /*00d0*/  IMAD.WIDE R6, R9.reuse, 0x4, R12 ;  /* 0x0000000409067825 */ /* 0x048fe400078e020c */
[----:B------:R-:W2:Y:S04]  /*00e0*/  LDG.E R4, desc[UR4][R4.64] ;  /* 0x0000000404047981 */ /* 0x000ea8000c1e1900 */
[----:B------:R-:W2:Y:S01]  /*00f0*/  LDG.E R7, desc[UR4][R6.64] ;  /* 0x0000000406077981 */ /* 0x000ea2000c1e1900 */
[----:B-1----:R-:W-:Y:S01]  /*0100*/  IMAD.WIDE R8, R9, 0x4, R14 ;  /* 0x0000000409087825 */ /* 0x002fe200078e020e */
[----:B--2---:R-:W-:-:S05]  /*0110*/  IADD3 R19, PT, PT, R4, R7, RZ ;  /* 0x0000000704137210 */ /* 0x004fca0007ffe0ff */
[----:B------:R0:W-:Y:S04]  /*0120*/  STG.E desc[UR4][R8.64], R19 ;  /* 0x0000001308007986 */ /* 0x0001e8000c101904 */
[----:B------:R-:W2:Y:S01]  /*0130*/  LDG.E R0, desc[UR4][R2.64] ;  /* 0x0000000402007981 */ /* 0x000ea2000c1e1900 */
[----:B------:R-:W-:-:S04]  /*0140*/  IADD3 R17, PT, PT, R17, 0x1, RZ ;  /* 0x0000000111117810 */ /* 0x000fc80007ffe0ff */
[----:B--2---:R-:W-:-:S13]  /*0150*/  ISETP.GE.AND P0, PT, R17, R0, PT ;  /* 0x000000001100720c */ /* 0x004fda0003f06270 */
[----:B0-----:R-:W-:Y:S05]  /*0160*/  @!P0 BRA `(.L_x_0) ;  /* 0xfffffffc00d08947 */ /* 0x001fea000383ffff */
[----:B------:R-:W-:Y:S05]  /*0170*/  EXIT ;  /* 0x000000000000794d */ /* 0x000fea0003800000 */
.L_x_1:
[----:B------:R-:W-:-:S00]  /*0180*/  BRA `(.L_x_1) ;  /* 0xfffffffc00fc7947 */ /* 0x000fc0000383ffff */
[----:B------:R-:W-:-:S00]  /*0190*/  NOP ;  /* 0x0000000000007918 */ /* 0x000fc00000000000 */
        /* <DEDUP_REMOVED lines=14> */
.L_x_2:


//--------------------- .nv.shared.reserved.0     --------------------------
	.section	.nv.shared.reserved.0,"aw",@nobits
	.weak		__nv_reservedSMEM_offset_0_alias
	.size		__nv_reservedSMEM_offset_0_alias, 0, 64
	.other		__nv_reservedSMEM_offset_0_alias,@"STO_CUDA_RESERVED_SHARED STV_DEFAULT"
__nv_reservedSMEM_offset_0_alias:
	.zero		0
	.zero		64


//--------------------- .nv.constant0._Z6matAddPiS_S_S_ --------------------------
	.section	.nv.constant0._Z6matAddPiS_S_S_,"a",@progbits
	.sectionflags	@""
	.align	4
.nv.constant0._Z6matAddPiS_S_S_:
	.zero		928


//--------------------- SYMBOLS --------------------------

	.type		.nv.reservedSmem.offset0,@object
	.size		.nv.reservedSmem.offset0,0x4
